//
// Generated by NVIDIA NVVM Compiler
//
// Compiler Build ID: CL-36424714
// Cuda compilation tools, release 13.0, V13.0.88
// Based on NVVM 20.0.0
//

.version 9.0
.target sm_100
.address_size 64

	// .globl	_Z13fibonacciCudaiPy

.visible .entry _Z13fibonacciCudaiPy(
	.param .u32 _Z13fibonacciCudaiPy_param_0,
	.param .u64 .ptr .align 1 _Z13fibonacciCudaiPy_param_1
)
{
	.reg .pred 	%p<4>;
	.reg .b32 	%r<6>;
	.reg .b64 	%rd<10>;

	ld.param.u32 	%r2, [_Z13fibonacciCudaiPy_param_0];
	ld.param.u64 	%rd2, [_Z13fibonacciCudaiPy_param_1];
	cvta.to.global.u64 	%rd1, %rd2;
	mov.u32 	%r3, %tid.x;
	mov.u32 	%r4, %ctaid.x;
	mov.u32 	%r5, %ntid.x;
	mad.lo.s32 	%r1, %r4, %r5, %r3;
	setp.ge.s32 	%p1, %r1, %r2;
	@%p1 bra 	$L__BB0_6;
	setp.eq.s32 	%p2, %r1, 1;
	@%p2 bra 	$L__BB0_4;
	setp.ne.s32 	%p3, %r1, 0;
	@%p3 bra 	$L__BB0_5;
	mov.b64 	%rd4, 0;
	st.global.u64 	[%rd1], %rd4;
	bra.uni 	$L__BB0_6;
$L__BB0_4:
	mov.b64 	%rd3, 1;
	st.global.u64 	[%rd1+8], %rd3;
	bra.uni 	$L__BB0_6;
$L__BB0_5:
	mul.wide.s32 	%rd5, %r1, 8;
	add.s64 	%rd6, %rd1, %rd5;
	ld.global.u64 	%rd7, [%rd6+-8];
	ld.global.u64 	%rd8, [%rd6+-16];
	add.s64 	%rd9, %rd8, %rd7;
	st.global.u64 	[%rd6], %rd9;
$L__BB0_6:
	ret;

}


// ===== COMPILED SASS (sm_100) =====

	.target	sm_100

	.elftype	@"ET_EXEC"


//--------------------- .note.nv.tkinfo           --------------------------
	.section	.note.nv.tkinfo,"",@"SHT_NOTE"
	.sectionflags	@"SHF_NOTE_NV_TKINFO"
	.tkinfo
        /*0018*/ 	.word	0x00000002
        /*0030*/ 	.string	""
        /*0030*/ 	.string	"ptxas"
        /*0030*/ 	.string	"Cuda compilation tools, release 13.0, V13.0.88"
        /*0030*/ 	.string	"Build cuda_13.0.r13.0/compiler.36424714_0"
        /*0030*/ 	.string	"-arch sm_100 -m 64 "



//--------------------- .note.nv.cuinfo           --------------------------
	.section	.note.nv.cuinfo,"",@"SHT_NOTE"
	.sectionflags	@"SHF_NOTE_NV_CUINFO"
        /*0018*/ 	.short	0x0002
        /*001a*/ 	.short	0x0064
        /*001c*/ 	.short	0x0082
	.zero		2


//--------------------- .nv.info                  --------------------------
	.section	.nv.info,"",@"SHT_CUDA_INFO"
	.align	4


	//----- nvinfo : EIATTR_REGCOUNT
	.align		4
        /*0000*/ 	.byte	0x04, 0x2f
        /*0002*/ 	.short	(.L_1 - .L_0)
	.align		4
.L_0:
        /*0004*/ 	.word	index@(_Z13fibonacciCudaiPy)
        /*0008*/ 	.word	0x0000000a


	//----- nvinfo : EIATTR_FRAME_SIZE
	.align		4
.L_1:
        /*000c*/ 	.byte	0x04, 0x11
        /*000e*/ 	.short	(.L_3 - .L_2)
	.align		4
.L_2:
        /*0010*/ 	.word	index@(_Z13fibonacciCudaiPy)
        /*0014*/ 	.word	0x00000000


	//----- nvinfo : EIATTR_MIN_STACK_SIZE
	.align		4
.L_3:
        /*0018*/ 	.byte	0x04, 0x12
        /*001a*/ 	.short	(.L_5 - .L_4)
	.align		4
.L_4:
        /*001c*/ 	.word	index@(_Z13fibonacciCudaiPy)
        /*0020*/ 	.word	0x00000000
.L_5:


//--------------------- .nv.compat                --------------------------
	.section	.nv.compat,"",@"SHT_CUDA_COMPAT_INFO"
	.align	4
        /*0000*/ 	.byte	0x02, 0x09, 0x00, 0x00, 0x02, 0x02, 0x01, 0x00, 0x02, 0x05, 0x05, 0x00, 0x03, 0x07, 0x01, 0x01
        /*0010*/ 	.byte	0x02, 0x03, 0x00, 0x00, 0x02, 0x06, 0x01, 0x00, 0x04, 0x0b, 0x08, 0x00, 0x09, 0x00, 0x00, 0x00
        /*0020*/ 	.byte	0x00, 0x00, 0x00, 0x00


//--------------------- .nv.info._Z13fibonacciCudaiPy --------------------------
	.section	.nv.info._Z13fibonacciCudaiPy,"",@"SHT_CUDA_INFO"
	.sectionflags	@""
	.align	4


	//----- nvinfo : EIATTR_CUDA_API_VERSION
	.align		4
        /*0000*/ 	.byte	0x04, 0x37
        /*0002*/ 	.short	(.L_7 - .L_6)
.L_6:
        /*0004*/ 	.word	0x00000082


	//----- nvinfo : EIATTR_KPARAM_INFO
	.align		4
.L_7:
        /*0008*/ 	.byte	0x04, 0x17
        /*000a*/ 	.short	(.L_9 - .L_8)
.L_8:
        /*000c*/ 	.word	0x00000000
        /*0010*/ 	.short	0x0001
        /*0012*/ 	.short	0x0008
        /*0014*/ 	.byte	0x00, 0xf5, 0x21, 0x00


	//----- nvinfo : EIATTR_KPARAM_INFO
	.align		4
.L_9:
        /*0018*/ 	.byte	0x04, 0x17
        /*001a*/ 	.short	(.L_11 - .L_10)
.L_10:
        /*001c*/ 	.word	0x00000000
        /*0020*/ 	.short	0x0000
        /*0022*/ 	.short	0x0000
        /*0024*/ 	.byte	0x00, 0xf0, 0x11, 0x00


	//----- nvinfo : EIATTR_SPARSE_MMA_MASK
	.align		4
.L_11:
        /*0028*/ 	.byte	0x03, 0x50
        /*002a*/ 	.short	0x0000


	//----- nvinfo : EIATTR_MAXREG_COUNT
	.align		4
        /*002c*/ 	.byte	0x03, 0x1b
        /*002e*/ 	.short	0x00ff


	//----- nvinfo : EIATTR_MERCURY_ISA_VERSION
	.align		4
        /*0030*/ 	.byte	0x03, 0x5f
        /*0032*/ 	.short	0x0101


	//----- nvinfo : EIATTR_VRC_CTA_INIT_COUNT
	.align		4
        /*0034*/ 	.byte	0x02, 0x4a
	.zero		1
	.zero		1


	//----- nvinfo : EIATTR_EXIT_INSTR_OFFSETS
	.align		4
        /*0038*/ 	.byte	0x04, 0x1c
        /*003a*/ 	.short	(.L_13 - .L_12)


	//   ....[0]....
.L_12:
        /*003c*/ 	.word	0x00000070


	//   ....[1]....
        /*0040*/ 	.word	0x000000e0


	//   ....[2]....
        /*0044*/ 	.word	0x00000160


	//   ....[3]....
        /*0048*/ 	.word	0x000001b0


	//----- nvinfo : EIATTR_CRS_STACK_SIZE
	.align		4
.L_13:
        /*004c*/ 	.byte	0x04, 0x1e
        /*004e*/ 	.short	(.L_15 - .L_14)
.L_14:
        /*0050*/ 	.word	0x00000000


	//----- nvinfo : EIATTR_CBANK_PARAM_SIZE
	.align		4
.L_15:
        /*0054*/ 	.byte	0x03, 0x19
        /*0056*/ 	.short	0x0010


	//----- nvinfo : EIATTR_PARAM_CBANK
	.align		4
        /*0058*/ 	.byte	0x04, 0x0a
        /*005a*/ 	.short	(.L_17 - .L_16)
	.align		4
.L_16:
        /*005c*/ 	.word	index@(.nv.constant0._Z13fibonacciCudaiPy)
        /*0060*/ 	.short	0x0380
        /*0062*/ 	.short	0x0010


	//----- nvinfo : EIATTR_SW_WAR
	.align		4
.L_17:
        /*0064*/ 	.byte	0x04, 0x36
        /*0066*/ 	.short	(.L_19 - .L_18)
.L_18:
        /*0068*/ 	.word	0x00000008
.L_19:


//--------------------- .nv.callgraph             --------------------------
	.section	.nv.callgraph,"",@"SHT_CUDA_CALLGRAPH"
	.align	4
	.sectionentsize	8
	.align		4
        /*0000*/ 	.word	0x00000000
	.align		4
        /*0004*/ 	.word	0xffffffff
	.align		4
        /*0008*/ 	.word	0x00000000
	.align		4
        /*000c*/ 	.word	0xfffffffe
	.align		4
        /*0010*/ 	.word	0x00000000
	.align		4
        /*0014*/ 	.word	0xfffffffd
	.align		4
        /*0018*/ 	.word	0x00000000
	.align		4
        /*001c*/ 	.word	0xfffffffc


//--------------------- .text._Z13fibonacciCudaiPy --------------------------
	.section	.text._Z13fibonacciCudaiPy,"ax",@progbits
	.align	128
        .global         _Z13fibonacciCudaiPy
        .type           _Z13fibonacciCudaiPy,@function
        .size           _Z13fibonacciCudaiPy,(.L_x_2 - _Z13fibonacciCudaiPy)
        .other          _Z13fibonacciCudaiPy,@"STO_CUDA_ENTRY STV_DEFAULT"
_Z13fibonacciCudaiPy:
.text._Z13fibonacciCudaiPy:
[----:B------:R-:W-:Y:S01]  /*0000*/  LDC R1, c[0x0][0x37c] ;  /* 0x0000df00ff017b82 */ /* 0x000fe20000000800 */
[----:B------:R-:W0:Y:S07]  /*0010*/  S2R R5, SR_TID.X ;  /* 0x0000000000057919 */ /* 0x000e2e0000002100 */
[----:B------:R-:W0:Y:S01]  /*0020*/  S2UR UR4, SR_CTAID.X ;  /* 0x00000000000479c3 */ /* 0x000e220000002500 */
[----:B------:R-:W1:Y:S07]  /*0030*/  LDCU UR5, c[0x0][0x380] ;  /* 0x00007000ff0577ac */ /* 0x000e6e0008000800 */
[----:B------:R-:W0:Y:S02]  /*0040*/  LDC R0, c[0x0][0x360] ;  /* 0x0000d800ff007b82 */ /* 0x000e240000000800 */
[----:B0-----:R-:W-:-:S05]  /*0050*/  IMAD R5, R0, UR4, R5 ;  /* 0x0000000400057c24 */ /* 0x001fca000f8e0205 */
[----:B-1----:R-:W-:-:S13]  /*0060*/  ISETP.GE.AND P0, PT, R5, UR5, PT ;  /* 0x0000000505007c0c */ /* 0x002fda000bf06270 */
[----:B------:R-:W-:Y:S05]  /*0070*/  @P0 EXIT ;  /* 0x000000000000094d */ /* 0x000fea0003800000 */
[----:B------:R-:W-:Y:S01]  /*0080*/  ISETP.NE.AND P0, PT, R5, 0x1, PT ;  /* 0x000000010500780c */ /* 0x000fe20003f05270 */
[----:B------:R-:W0:-:S12]  /*0090*/  LDCU.64 UR4, c[0x0][0x358] ;  /* 0x00006b00ff0477ac */ /* 0x000e180008000a00 */
[----:B------:R-:W-:Y:S05]  /*00a0*/  @!P0 BRA `(.L_x_0) ;  /* 0x0000000000308947 */ /* 0x000fea0003800000 */
[----:B------:R-:W-:-:S13]  /*00b0*/  ISETP.NE.AND P0, PT, R5, RZ, PT ;  /* 0x000000ff0500720c */ /* 0x000fda0003f05270 */
[----:B------:R-:W0:Y:S02]  /*00c0*/  @!P0 LDC.64 R2, c[0x0][0x388] ;  /* 0x0000e200ff028b82 */ /* 0x000e240000000a00 */
[----:B0-----:R0:W-:Y:S01]  /*00d0*/  @!P0 STG.E.64 desc[UR4][R2.64], RZ ;  /* 0x000000ff02008986 */ /* 0x0011e2000c101b04 */
[----:B------:R-:W-:Y:S05]  /*00e0*/  @!P0 EXIT ;  /* 0x000000000000894d */ /* 0x000fea0003800000 */
[----:B0-----:R-:W0:Y:S02]  /*00f0*/  LDC.64 R2, c[0x0][0x388] ;  /* 0x0000e200ff027b82 */ /* 0x001e240000000a00 */
[----:B0-----:R-:W-:-:S05]  /*0100*/  IMAD.WIDE R2, R5, 0x8, R2 ;  /* 0x0000000805027825 */ /* 0x001fca00078e0202 */
[----:B------:R-:W2:Y:S04]  /*0110*/  LDG.E.64 R4, desc[UR4][R2.64+-0x8] ;  /* 0xfffff80402047981 */ /* 0x000ea8000c1e1b00 */
[----:B------:R-:W2:Y:S02]  /*0120*/  LDG.E.64 R6, desc[UR4][R2.64+-0x10] ;  /* 0xfffff00402067981 */ /* 0x000ea4000c1e1b00 */
[----:B--2---:R-:W-:-:S05]  /*0130*/  IADD3 R4, P0, PT, R4, R6, RZ ;  /* 0x0000000604047210 */ /* 0x004fca0007f1e0ff */
[----:B------:R-:W-:-:S05]  /*0140*/  IMAD.X R5, R5, 0x1, R7, P0 ;  /* 0x0000000105057824 */ /* 0x000fca00000e0607 */
[----:B------:R-:W-:Y:S01]  /*0150*/  STG.E.64 desc[UR4][R2.64], R4 ;  /* 0x0000000402007986 */ /* 0x000fe2000c101b04 */
[----:B------:R-:W-:Y:S05]  /*0160*/  EXIT ;  /* 0x000000000000794d */ /* 0x000fea0003800000 */
.L_x_0:
[----:B------:R-:W0:Y:S01]  /*0170*/  LDC.64 R4, c[0x0][0x388] ;  /* 0x0000e200ff047b82 */ /* 0x000e220000000a00 */
[----:B------:R-:W-:Y:S02]  /*0180*/  HFMA2 R2, -RZ, RZ, 0, 5.9604644775390625e-08 ;  /* 0x00000001ff027431 */ /* 0x000fe400000001ff */
[----:B------:R-:W-:-:S05]  /*0190*/  IMAD.MOV.U32 R3, RZ, RZ, 0x0 ;  /* 0x00000000ff037424 */ /* 0x000fca00078e00ff */
[----:B0-----:R-:W-:Y:S01]  /*01a0*/  STG.E.64 desc[UR4][R4.64+0x8], R2 ;  /* 0x0000080204007986 */ /* 0x001fe2000c101b04 */
[----:B------:R-:W-:Y:S05]  /*01b0*/  EXIT ;  /* 0x000000000000794d */ /* 0x000fea0003800000 */
.L_x_1:
[----:B------:R-:W-:-:S00]  /*01c0*/  BRA `(.L_x_1) ;  /* 0xfffffffc00fc7947 */ /* 0x000fc0000383ffff */
[----:B------:R-:W-:-:S00]  /*01d0*/  NOP ;  /* 0x0000000000007918 */ /* 0x000fc00000000000 */
        /* <DEDUP_REMOVED lines=10> */
.L_x_2:


//--------------------- .nv.shared.reserved.0     --------------------------
	.section	.nv.shared.reserved.0,"aw",@nobits
	.weak		__nv_reservedSMEM_offset_0_alias
	.size		__nv_reservedSMEM_offset_0_alias, 0, 64
	.other		__nv_reservedSMEM_offset_0_alias,@"STO_CUDA_RESERVED_SHARED STV_DEFAULT"
__nv_reservedSMEM_offset_0_alias:
	.zero		0
	.zero		64


//--------------------- .nv.constant0._Z13fibonacciCudaiPy --------------------------
	.section	.nv.constant0._Z13fibonacciCudaiPy,"a",@progbits
	.sectionflags	@""
	.align	4
.nv.constant0._Z13fibonacciCudaiPy:
	.zero		912


//--------------------- SYMBOLS --------------------------

	.type		.nv.reservedSmem.offset0,@object
	.size		.nv.reservedSmem.offset0,0x4
